//
// Generated by NVIDIA NVVM Compiler
//
// Compiler Build ID: CL-36424714
// Cuda compilation tools, release 13.0, V13.0.88
// Based on NVVM 20.0.0
//

.version 9.0
.target sm_100
.address_size 64

	// .globl	_Z7computev

.visible .entry _Z7computev()
{


	ret;

}


// ===== COMPILED SASS (sm_100) =====

	.target	sm_100

	.elftype	@"ET_EXEC"


//--------------------- .note.nv.tkinfo           --------------------------
	.section	.note.nv.tkinfo,"",@"SHT_NOTE"
	.sectionflags	@"SHF_NOTE_NV_TKINFO"
	.tkinfo
        /*0018*/ 	.word	0x00000002
        /*0030*/ 	.string	""
        /*0030*/ 	.string	"ptxas"
        /*0030*/ 	.string	"Cuda compilation tools, release 13.0, V13.0.88"
        /*0030*/ 	.string	"Build cuda_13.0.r13.0/compiler.36424714_0"
        /*0030*/ 	.string	"-arch sm_100 -m 64 "



//--------------------- .note.nv.cuinfo           --------------------------
	.section	.note.nv.cuinfo,"",@"SHT_NOTE"
	.sectionflags	@"SHF_NOTE_NV_CUINFO"
        /*0018*/ 	.short	0x0002
        /*001a*/ 	.short	0x0064
        /*001c*/ 	.short	0x0082
	.zero		2


//--------------------- .nv.info                  --------------------------
	.section	.nv.info,"",@"SHT_CUDA_INFO"
	.align	4


	//----- nvinfo : EIATTR_REGCOUNT
	.align		4
        /*0000*/ 	.byte	0x04, 0x2f
        /*0002*/ 	.short	(.L_1 - .L_0)
	.align		4
.L_0:
        /*0004*/ 	.word	index@(_Z7computev)
        /*0008*/ 	.word	0x00000004


	//----- nvinfo : EIATTR_FRAME_SIZE
	.align		4
.L_1:
        /*000c*/ 	.byte	0x04, 0x11
        /*000e*/ 	.short	(.L_3 - .L_2)
	.align		4
.L_2:
        /*0010*/ 	.word	index@(_Z7computev)
        /*0014*/ 	.word	0x00000000


	//----- nvinfo : EIATTR_MIN_STACK_SIZE
	.align		4
.L_3:
        /*0018*/ 	.byte	0x04, 0x12
        /*001a*/ 	.short	(.L_5 - .L_4)
	.align		4
.L_4:
        /*001c*/ 	.word	index@(_Z7computev)
        /*0020*/ 	.word	0x00000000
.L_5:


//--------------------- .nv.compat                --------------------------
	.section	.nv.compat,"",@"SHT_CUDA_COMPAT_INFO"
	.align	4
        /*0000*/ 	.byte	0x02, 0x09, 0x00, 0x00, 0x02, 0x02, 0x01, 0x00, 0x02, 0x05, 0x05, 0x00, 0x03, 0x07, 0x01, 0x01
        /*0010*/ 	.byte	0x02, 0x03, 0x00, 0x00, 0x02, 0x06, 0x01, 0x00, 0x04, 0x0b, 0x08, 0x00, 0x09, 0x00, 0x00, 0x00
        /*0020*/ 	.byte	0x00, 0x00, 0x00, 0x00


//--------------------- .nv.info._Z7computev      --------------------------
	.section	.nv.info._Z7computev,"",@"SHT_CUDA_INFO"
	.sectionflags	@""
	.align	4


	//----- nvinfo : EIATTR_CUDA_API_VERSION
	.align		4
        /*0000*/ 	.byte	0x04, 0x37
        /*0002*/ 	.short	(.L_7 - .L_6)
.L_6:
        /*0004*/ 	.word	0x00000082


	//----- nvinfo : EIATTR_SPARSE_MMA_MASK
	.align		4
.L_7:
        /*0008*/ 	.byte	0x03, 0x50
        /*000a*/ 	.short	0x0000


	//----- nvinfo : EIATTR_MAXREG_COUNT
	.align		4
        /*000c*/ 	.byte	0x03, 0x1b
        /*000e*/ 	.short	0x00ff


	//----- nvinfo : EIATTR_MERCURY_ISA_VERSION
	.align		4
        /*0010*/ 	.byte	0x03, 0x5f
        /*0012*/ 	.short	0x0101


	//----- nvinfo : EIATTR_VRC_CTA_INIT_COUNT
	.align		4
        /*0014*/ 	.byte	0x02, 0x4a
	.zero		1
	.zero		1


	//----- nvinfo : EIATTR_EXIT_INSTR_OFFSETS
	.align		4
        /*0018*/ 	.byte	0x04, 0x1c
        /*001a*/ 	.short	(.L_9 - .L_8)


	//   ....[0]....
.L_8:
        /*001c*/ 	.word	0x00000010


	//----- nvinfo : EIATTR_SW_WAR
	.align		4
.L_9:
        /*0020*/ 	.byte	0x04, 0x36
        /*0022*/ 	.short	(.L_11 - .L_10)
.L_10:
        /*0024*/ 	.word	0x00000008
.L_11:


//--------------------- .nv.callgraph             --------------------------
	.section	.nv.callgraph,"",@"SHT_CUDA_CALLGRAPH"
	.align	4
	.sectionentsize	8
	.align		4
        /*0000*/ 	.word	0x00000000
	.align		4
        /*0004*/ 	.word	0xffffffff
	.align		4
        /*0008*/ 	.word	0x00000000
	.align		4
        /*000c*/ 	.word	0xfffffffe
	.align		4
        /*0010*/ 	.word	0x00000000
	.align		4
        /*0014*/ 	.word	0xfffffffd
	.align		4
        /*0018*/ 	.word	0x00000000
	.align		4
        /*001c*/ 	.word	0xfffffffc


//--------------------- .text._Z7computev         --------------------------
	.section	.text._Z7computev,"ax",@progbits
	.align	128
        .global         _Z7computev
        .type           _Z7computev,@function
        .size           _Z7computev,(.L_x_1 - _Z7computev)
        .other          _Z7computev,@"STO_CUDA_ENTRY STV_DEFAULT"
_Z7computev:
.text._Z7computev:
[----:B------:R-:W-:Y:S01]  /*0000*/  LDC R1, c[0x0][0x37c] ;  /* 0x0000df00ff017b82 */ /* 0x000fe20000000800 */
[----:B------:R-:W-:Y:S05]  /*0010*/  EXIT ;  /* 0x000000000000794d */ /* 0x000fea0003800000 */
.L_x_0:
[----:B------:R-:W-:-:S00]  /*0020*/  BRA `(.L_x_0) ;  /* 0xfffffffc00fc7947 */ /* 0x000fc0000383ffff */
[----:B------:R-:W-:-:S00]  /*0030*/  NOP ;  /* 0x0000000000007918 */ /* 0x000fc00000000000 */
        /* <DEDUP_REMOVED lines=12> */
.L_x_1:


//--------------------- .nv.shared.reserved.0     --------------------------
	.section	.nv.shared.reserved.0,"aw",@nobits
	.weak		__nv_reservedSMEM_offset_0_alias
	.size		__nv_reservedSMEM_offset_0_alias, 0, 64
	.other		__nv_reservedSMEM_offset_0_alias,@"STO_CUDA_RESERVED_SHARED STV_DEFAULT"
__nv_reservedSMEM_offset_0_alias:
	.zero		0
	.zero		64


//--------------------- .nv.constant0._Z7computev --------------------------
	.section	.nv.constant0._Z7computev,"a",@progbits
	.sectionflags	@""
	.align	4
.nv.constant0._Z7computev:
	.zero		896


//--------------------- SYMBOLS --------------------------

	.type		.nv.reservedSmem.offset0,@object
	.size		.nv.reservedSmem.offset0,0x4
